//
// Generated by NVIDIA NVVM Compiler
//
// Compiler Build ID: CL-36424714
// Cuda compilation tools, release 13.0, V13.0.88
// Based on NVVM 20.0.0
//

.version 9.0
.target sm_100
.address_size 64

	// .globl	default_function_kernel

.visible .entry default_function_kernel(
	.param .u64 .ptr .align 1 default_function_kernel_param_0,
	.param .u64 .ptr .align 1 default_function_kernel_param_1
)
.maxntid 8
{
	.reg .b32 	%r<5>;
	.reg .b32 	%f<3>;
	.reg .b64 	%rd<8>;

	ld.param.u64 	%rd1, [default_function_kernel_param_0];
	ld.param.u64 	%rd2, [default_function_kernel_param_1];
	cvta.to.global.u64 	%rd3, %rd1;
	cvta.to.global.u64 	%rd4, %rd2;
	mov.u32 	%r1, %ctaid.x;
	shl.b32 	%r2, %r1, 3;
	mov.u32 	%r3, %tid.x;
	or.b32  	%r4, %r2, %r3;
	mul.wide.u32 	%rd5, %r4, 4;
	add.s64 	%rd6, %rd4, %rd5;
	add.s64 	%rd7, %rd3, %rd5;
	ld.global.nc.f32 	%f1, [%rd7];
	max.f32 	%f2, %f1, 0fFF7FFFFD;
	st.global.f32 	[%rd6], %f2;
	ret;

}


// ===== COMPILED SASS (sm_100) =====

	.target	sm_100

	.elftype	@"ET_EXEC"


//--------------------- .note.nv.tkinfo           --------------------------
	.section	.note.nv.tkinfo,"",@"SHT_NOTE"
	.sectionflags	@"SHF_NOTE_NV_TKINFO"
	.tkinfo
        /*0018*/ 	.word	0x00000002
        /*0030*/ 	.string	""
        /*0030*/ 	.string	"ptxas"
        /*0030*/ 	.string	"Cuda compilation tools, release 13.0, V13.0.88"
        /*0030*/ 	.string	"Build cuda_13.0.r13.0/compiler.36424714_0"
        /*0030*/ 	.string	"-arch sm_100 -m 64 "



//--------------------- .note.nv.cuinfo           --------------------------
	.section	.note.nv.cuinfo,"",@"SHT_NOTE"
	.sectionflags	@"SHF_NOTE_NV_CUINFO"
        /*0018*/ 	.short	0x0002
        /*001a*/ 	.short	0x0064
        /*001c*/ 	.short	0x0082
	.zero		2


//--------------------- .nv.info                  --------------------------
	.section	.nv.info,"",@"SHT_CUDA_INFO"
	.align	4


	//----- nvinfo : EIATTR_REGCOUNT
	.align		4
        /*0000*/ 	.byte	0x04, 0x2f
        /*0002*/ 	.short	(.L_1 - .L_0)
	.align		4
.L_0:
        /*0004*/ 	.word	index@(default_function_kernel)
        /*0008*/ 	.word	0x0000000a


	//----- nvinfo : EIATTR_FRAME_SIZE
	.align		4
.L_1:
        /*000c*/ 	.byte	0x04, 0x11
        /*000e*/ 	.short	(.L_3 - .L_2)
	.align		4
.L_2:
        /*0010*/ 	.word	index@(default_function_kernel)
        /*0014*/ 	.word	0x00000000


	//----- nvinfo : EIATTR_MIN_STACK_SIZE
	.align		4
.L_3:
        /*0018*/ 	.byte	0x04, 0x12
        /*001a*/ 	.short	(.L_5 - .L_4)
	.align		4
.L_4:
        /*001c*/ 	.word	index@(default_function_kernel)
        /*0020*/ 	.word	0x00000000
.L_5:


//--------------------- .nv.compat                --------------------------
	.section	.nv.compat,"",@"SHT_CUDA_COMPAT_INFO"
	.align	4
        /*0000*/ 	.byte	0x02, 0x09, 0x00, 0x00, 0x02, 0x02, 0x01, 0x00, 0x02, 0x05, 0x05, 0x00, 0x03, 0x07, 0x01, 0x01
        /*0010*/ 	.byte	0x02, 0x03, 0x00, 0x00, 0x02, 0x06, 0x01, 0x00, 0x04, 0x0b, 0x08, 0x00, 0x09, 0x00, 0x00, 0x00
        /*0020*/ 	.byte	0x00, 0x00, 0x00, 0x00


//--------------------- .nv.info.default_function_kernel --------------------------
	.section	.nv.info.default_function_kernel,"",@"SHT_CUDA_INFO"
	.sectionflags	@""
	.align	4


	//----- nvinfo : EIATTR_CUDA_API_VERSION
	.align		4
        /*0000*/ 	.byte	0x04, 0x37
        /*0002*/ 	.short	(.L_7 - .L_6)
.L_6:
        /*0004*/ 	.word	0x00000082


	//----- nvinfo : EIATTR_KPARAM_INFO
	.align		4
.L_7:
        /*0008*/ 	.byte	0x04, 0x17
        /*000a*/ 	.short	(.L_9 - .L_8)
.L_8:
        /*000c*/ 	.word	0x00000000
        /*0010*/ 	.short	0x0001
        /*0012*/ 	.short	0x0008
        /*0014*/ 	.byte	0x00, 0xf5, 0x21, 0x00


	//----- nvinfo : EIATTR_KPARAM_INFO
	.align		4
.L_9:
        /*0018*/ 	.byte	0x04, 0x17
        /*001a*/ 	.short	(.L_11 - .L_10)
.L_10:
        /*001c*/ 	.word	0x00000000
        /*0020*/ 	.short	0x0000
        /*0022*/ 	.short	0x0000
        /*0024*/ 	.byte	0x00, 0xf5, 0x21, 0x00


	//----- nvinfo : EIATTR_SPARSE_MMA_MASK
	.align		4
.L_11:
        /*0028*/ 	.byte	0x03, 0x50
        /*002a*/ 	.short	0x0000


	//----- nvinfo : EIATTR_MAXREG_COUNT
	.align		4
        /*002c*/ 	.byte	0x03, 0x1b
        /*002e*/ 	.short	0x00ff


	//----- nvinfo : EIATTR_MERCURY_ISA_VERSION
	.align		4
        /*0030*/ 	.byte	0x03, 0x5f
        /*0032*/ 	.short	0x0101


	//----- nvinfo : EIATTR_VRC_CTA_INIT_COUNT
	.align		4
        /*0034*/ 	.byte	0x02, 0x4a
	.zero		1
	.zero		1


	//----- nvinfo : EIATTR_EXIT_INSTR_OFFSETS
	.align		4
        /*0038*/ 	.byte	0x04, 0x1c
        /*003a*/ 	.short	(.L_13 - .L_12)


	//   ....[0]....
.L_12:
        /*003c*/ 	.word	0x000000d0


	//----- nvinfo : EIATTR_MAX_THREADS
	.align		4
.L_13:
        /*0040*/ 	.byte	0x04, 0x05
        /*0042*/ 	.short	(.L_15 - .L_14)
.L_14:
        /*0044*/ 	.word	0x00000008
        /*0048*/ 	.word	0x00000001
        /*004c*/ 	.word	0x00000001


	//----- nvinfo : EIATTR_CBANK_PARAM_SIZE
	.align		4
.L_15:
        /*0050*/ 	.byte	0x03, 0x19
        /*0052*/ 	.short	0x0010


	//----- nvinfo : EIATTR_PARAM_CBANK
	.align		4
        /*0054*/ 	.byte	0x04, 0x0a
        /*0056*/ 	.short	(.L_17 - .L_16)
	.align		4
.L_16:
        /*0058*/ 	.word	index@(.nv.constant0.default_function_kernel)
        /*005c*/ 	.short	0x0380
        /*005e*/ 	.short	0x0010


	//----- nvinfo : EIATTR_SW_WAR
	.align		4
.L_17:
        /*0060*/ 	.byte	0x04, 0x36
        /*0062*/ 	.short	(.L_19 - .L_18)
.L_18:
        /*0064*/ 	.word	0x00000008
.L_19:


//--------------------- .nv.callgraph             --------------------------
	.section	.nv.callgraph,"",@"SHT_CUDA_CALLGRAPH"
	.align	4
	.sectionentsize	8
	.align		4
        /*0000*/ 	.word	0x00000000
	.align		4
        /*0004*/ 	.word	0xffffffff
	.align		4
        /*0008*/ 	.word	0x00000000
	.align		4
        /*000c*/ 	.word	0xfffffffe
	.align		4
        /*0010*/ 	.word	0x00000000
	.align		4
        /*0014*/ 	.word	0xfffffffd
	.align		4
        /*0018*/ 	.word	0x00000000
	.align		4
        /*001c*/ 	.word	0xfffffffc


//--------------------- .text.default_function_kernel --------------------------
	.section	.text.default_function_kernel,"ax",@progbits
	.align	128
        .global         default_function_kernel
        .type           default_function_kernel,@function
        .size           default_function_kernel,(.L_x_1 - default_function_kernel)
        .other          default_function_kernel,@"STO_CUDA_ENTRY STV_DEFAULT"
default_function_kernel:
.text.default_function_kernel:
[----:B------:R-:W-:Y:S01]  /*0000*/  LDC R1, c[0x0][0x37c] ;  /* 0x0000df00ff017b82 */ /* 0x000fe20000000800 */
[----:B------:R-:W0:Y:S07]  /*0010*/  S2R R7, SR_TID.X ;  /* 0x0000000000077919 */ /* 0x000e2e0000002100 */
[----:B------:R-:W1:Y:S01]  /*0020*/  S2UR UR4, SR_CTAID.X ;  /* 0x00000000000479c3 */ /* 0x000e620000002500 */
[----:B------:R-:W2:Y:S07]  /*0030*/  LDCU.64 UR6, c[0x0][0x358] ;  /* 0x00006b00ff0677ac */ /* 0x000eae0008000a00 */
[----:B------:R-:W3:Y:S08]  /*0040*/  LDC.64 R4, c[0x0][0x380] ;  /* 0x0000e000ff047b82 */ /* 0x000ef00000000a00 */
[----:B------:R-:W4:Y:S01]  /*0050*/  LDC.64 R2, c[0x0][0x388] ;  /* 0x0000e200ff027b82 */ /* 0x000f220000000a00 */
[----:B-1----:R-:W-:-:S06]  /*0060*/  USHF.L.U32 UR4, UR4, 0x3, URZ ;  /* 0x0000000304047899 */ /* 0x002fcc00080006ff */
[----:B0-----:R-:W-:-:S05]  /*0070*/  LOP3.LUT R7, R7, UR4, RZ, 0xfc, !PT ;  /* 0x0000000407077c12 */ /* 0x001fca000f8efcff */
[----:B---3--:R-:W-:-:S06]  /*0080*/  IMAD.WIDE.U32 R4, R7, 0x4, R4 ;  /* 0x0000000407047825 */ /* 0x008fcc00078e0004 */
[----:B--2---:R-:W2:Y:S01]  /*0090*/  LDG.E.CONSTANT R4, desc[UR6][R4.64] ;  /* 0x0000000604047981 */ /* 0x004ea2000c1e9900 */
[----:B----4-:R-:W-:Y:S01]  /*00a0*/  IMAD.WIDE.U32 R2, R7, 0x4, R2 ;  /* 0x0000000407027825 */ /* 0x010fe200078e0002 */
[----:B--2---:R-:W-:-:S05]  /*00b0*/  FMNMX R7, R4, -3.40282306073709652508e+38, !PT ;  /* 0xff7ffffd04077809 */ /* 0x004fca0007800000 */
[----:B------:R-:W-:Y:S01]  /*00c0*/  STG.E desc[UR6][R2.64], R7 ;  /* 0x0000000702007986 */ /* 0x000fe2000c101906 */
[----:B------:R-:W-:Y:S05]  /*00d0*/  EXIT ;  /* 0x000000000000794d */ /* 0x000fea0003800000 */
.L_x_0:
[----:B------:R-:W-:-:S00]  /*00e0*/  BRA `(.L_x_0) ;  /* 0xfffffffc00fc7947 */ /* 0x000fc0000383ffff */
[----:B------:R-:W-:-:S00]  /*00f0*/  NOP ;  /* 0x0000000000007918 */ /* 0x000fc00000000000 */
        /* <DEDUP_REMOVED lines=8> */
.L_x_1:


//--------------------- .nv.shared.reserved.0     --------------------------
	.section	.nv.shared.reserved.0,"aw",@nobits
	.weak		__nv_reservedSMEM_offset_0_alias
	.size		__nv_reservedSMEM_offset_0_alias, 0, 64
	.other		__nv_reservedSMEM_offset_0_alias,@"STO_CUDA_RESERVED_SHARED STV_DEFAULT"
__nv_reservedSMEM_offset_0_alias:
	.zero		0
	.zero		64


//--------------------- .nv.constant0.default_function_kernel --------------------------
	.section	.nv.constant0.default_function_kernel,"a",@progbits
	.sectionflags	@""
	.align	4
.nv.constant0.default_function_kernel:
	.zero		912


//--------------------- SYMBOLS --------------------------

	.type		.nv.reservedSmem.offset0,@object
	.size		.nv.reservedSmem.offset0,0x4
